//
// Generated by NVIDIA NVVM Compiler
//
// Compiler Build ID: CL-36424714
// Cuda compilation tools, release 13.0, V13.0.88
// Based on NVVM 20.0.0
//

.version 9.0
.target sm_100
.address_size 64

	// .globl	_Z9matrixMulPiS_S_

.visible .entry _Z9matrixMulPiS_S_(
	.param .u64 .ptr .align 1 _Z9matrixMulPiS_S__param_0,
	.param .u64 .ptr .align 1 _Z9matrixMulPiS_S__param_1,
	.param .u64 .ptr .align 1 _Z9matrixMulPiS_S__param_2
)
{
	.reg .pred 	%p<2>;
	.reg .b32 	%r<68>;
	.reg .b64 	%rd<21>;

	ld.param.u64 	%rd6, [_Z9matrixMulPiS_S__param_0];
	ld.param.u64 	%rd7, [_Z9matrixMulPiS_S__param_1];
	ld.param.u64 	%rd5, [_Z9matrixMulPiS_S__param_2];
	cvta.to.global.u64 	%rd8, %rd7;
	cvta.to.global.u64 	%rd9, %rd6;
	mov.u32 	%r10, %ctaid.x;
	mov.u32 	%r11, %ntid.x;
	mov.u32 	%r12, %tid.x;
	mad.lo.s32 	%r13, %r10, %r11, %r12;
	mov.u32 	%r14, %ctaid.y;
	mov.u32 	%r15, %ntid.y;
	mov.u32 	%r16, %tid.y;
	mad.lo.s32 	%r1, %r14, %r15, %r16;
	shl.b32 	%r2, %r13, 10;
	add.s64 	%rd1, %rd9, 32;
	mul.wide.u32 	%rd10, %r15, %r14;
	cvt.u64.u32 	%rd11, %r16;
	add.s64 	%rd12, %rd10, %rd11;
	shl.b64 	%rd13, %rd12, 2;
	add.s64 	%rd14, %rd13, %rd8;
	add.s64 	%rd20, %rd14, 32768;
	mov.b32 	%r66, 0;
	mov.u32 	%r65, %r2;
	mov.u32 	%r67, %r66;
$L__BB0_1:
	mul.wide.s32 	%rd15, %r65, 4;
	add.s64 	%rd16, %rd1, %rd15;
	ld.global.u32 	%r17, [%rd16+-32];
	ld.global.u32 	%r18, [%rd20+-32768];
	mad.lo.s32 	%r19, %r18, %r17, %r67;
	ld.global.u32 	%r20, [%rd16+-28];
	ld.global.u32 	%r21, [%rd20+-28672];
	mad.lo.s32 	%r22, %r21, %r20, %r19;
	ld.global.u32 	%r23, [%rd16+-24];
	ld.global.u32 	%r24, [%rd20+-24576];
	mad.lo.s32 	%r25, %r24, %r23, %r22;
	ld.global.u32 	%r26, [%rd16+-20];
	ld.global.u32 	%r27, [%rd20+-20480];
	mad.lo.s32 	%r28, %r27, %r26, %r25;
	ld.global.u32 	%r29, [%rd16+-16];
	ld.global.u32 	%r30, [%rd20+-16384];
	mad.lo.s32 	%r31, %r30, %r29, %r28;
	ld.global.u32 	%r32, [%rd16+-12];
	ld.global.u32 	%r33, [%rd20+-12288];
	mad.lo.s32 	%r34, %r33, %r32, %r31;
	ld.global.u32 	%r35, [%rd16+-8];
	ld.global.u32 	%r36, [%rd20+-8192];
	mad.lo.s32 	%r37, %r36, %r35, %r34;
	ld.global.u32 	%r38, [%rd16+-4];
	ld.global.u32 	%r39, [%rd20+-4096];
	mad.lo.s32 	%r40, %r39, %r38, %r37;
	ld.global.u32 	%r41, [%rd16];
	ld.global.u32 	%r42, [%rd20];
	mad.lo.s32 	%r43, %r42, %r41, %r40;
	ld.global.u32 	%r44, [%rd16+4];
	ld.global.u32 	%r45, [%rd20+4096];
	mad.lo.s32 	%r46, %r45, %r44, %r43;
	ld.global.u32 	%r47, [%rd16+8];
	ld.global.u32 	%r48, [%rd20+8192];
	mad.lo.s32 	%r49, %r48, %r47, %r46;
	ld.global.u32 	%r50, [%rd16+12];
	ld.global.u32 	%r51, [%rd20+12288];
	mad.lo.s32 	%r52, %r51, %r50, %r49;
	ld.global.u32 	%r53, [%rd16+16];
	ld.global.u32 	%r54, [%rd20+16384];
	mad.lo.s32 	%r55, %r54, %r53, %r52;
	ld.global.u32 	%r56, [%rd16+20];
	ld.global.u32 	%r57, [%rd20+20480];
	mad.lo.s32 	%r58, %r57, %r56, %r55;
	ld.global.u32 	%r59, [%rd16+24];
	ld.global.u32 	%r60, [%rd20+24576];
	mad.lo.s32 	%r61, %r60, %r59, %r58;
	ld.global.u32 	%r62, [%rd16+28];
	ld.global.u32 	%r63, [%rd20+28672];
	mad.lo.s32 	%r67, %r63, %r62, %r61;
	add.s32 	%r66, %r66, 16;
	add.s32 	%r65, %r65, 16;
	add.s64 	%rd20, %rd20, 65536;
	setp.ne.s32 	%p1, %r66, 1024;
	@%p1 bra 	$L__BB0_1;
	cvta.to.global.u64 	%rd17, %rd5;
	add.s32 	%r64, %r2, %r1;
	mul.wide.s32 	%rd18, %r64, 4;
	add.s64 	%rd19, %rd17, %rd18;
	st.global.u32 	[%rd19], %r67;
	ret;

}


// ===== COMPILED SASS (sm_100) =====

	.target	sm_100

	.elftype	@"ET_EXEC"


//--------------------- .note.nv.tkinfo           --------------------------
	.section	.note.nv.tkinfo,"",@"SHT_NOTE"
	.sectionflags	@"SHF_NOTE_NV_TKINFO"
	.tkinfo
        /*0018*/ 	.word	0x00000002
        /*0030*/ 	.string	""
        /*0030*/ 	.string	"ptxas"
        /*0030*/ 	.string	"Cuda compilation tools, release 13.0, V13.0.88"
        /*0030*/ 	.string	"Build cuda_13.0.r13.0/compiler.36424714_0"
        /*0030*/ 	.string	"-arch sm_100 -m 64 "



//--------------------- .note.nv.cuinfo           --------------------------
	.section	.note.nv.cuinfo,"",@"SHT_NOTE"
	.sectionflags	@"SHF_NOTE_NV_CUINFO"
        /*0018*/ 	.short	0x0002
        /*001a*/ 	.short	0x0064
        /*001c*/ 	.short	0x0082
	.zero		2


//--------------------- .nv.info                  --------------------------
	.section	.nv.info,"",@"SHT_CUDA_INFO"
	.align	4


	//----- nvinfo : EIATTR_REGCOUNT
	.align		4
        /*0000*/ 	.byte	0x04, 0x2f
        /*0002*/ 	.short	(.L_1 - .L_0)
	.align		4
.L_0:
        /*0004*/ 	.word	index@(_Z9matrixMulPiS_S_)
        /*0008*/ 	.word	0x0000001f


	//----- nvinfo : EIATTR_FRAME_SIZE
	.align		4
.L_1:
        /*000c*/ 	.byte	0x04, 0x11
        /*000e*/ 	.short	(.L_3 - .L_2)
	.align		4
.L_2:
        /*0010*/ 	.word	index@(_Z9matrixMulPiS_S_)
        /*0014*/ 	.word	0x00000000


	//----- nvinfo : EIATTR_MIN_STACK_SIZE
	.align		4
.L_3:
        /*0018*/ 	.byte	0x04, 0x12
        /*001a*/ 	.short	(.L_5 - .L_4)
	.align		4
.L_4:
        /*001c*/ 	.word	index@(_Z9matrixMulPiS_S_)
        /*0020*/ 	.word	0x00000000
.L_5:


//--------------------- .nv.compat                --------------------------
	.section	.nv.compat,"",@"SHT_CUDA_COMPAT_INFO"
	.align	4
        /*0000*/ 	.byte	0x02, 0x09, 0x00, 0x00, 0x02, 0x02, 0x01, 0x00, 0x02, 0x05, 0x05, 0x00, 0x03, 0x07, 0x01, 0x01
        /*0010*/ 	.byte	0x02, 0x03, 0x00, 0x00, 0x02, 0x06, 0x01, 0x00, 0x04, 0x0b, 0x08, 0x00, 0x09, 0x00, 0x00, 0x00
        /*0020*/ 	.byte	0x00, 0x00, 0x00, 0x00


//--------------------- .nv.info._Z9matrixMulPiS_S_ --------------------------
	.section	.nv.info._Z9matrixMulPiS_S_,"",@"SHT_CUDA_INFO"
	.sectionflags	@""
	.align	4


	//----- nvinfo : EIATTR_CUDA_API_VERSION
	.align		4
        /*0000*/ 	.byte	0x04, 0x37
        /*0002*/ 	.short	(.L_7 - .L_6)
.L_6:
        /*0004*/ 	.word	0x00000082


	//----- nvinfo : EIATTR_KPARAM_INFO
	.align		4
.L_7:
        /*0008*/ 	.byte	0x04, 0x17
        /*000a*/ 	.short	(.L_9 - .L_8)
.L_8:
        /*000c*/ 	.word	0x00000000
        /*0010*/ 	.short	0x0002
        /*0012*/ 	.short	0x0010
        /*0014*/ 	.byte	0x00, 0xf5, 0x21, 0x00


	//----- nvinfo : EIATTR_KPARAM_INFO
	.align		4
.L_9:
        /*0018*/ 	.byte	0x04, 0x17
        /*001a*/ 	.short	(.L_11 - .L_10)
.L_10:
        /*001c*/ 	.word	0x00000000
        /*0020*/ 	.short	0x0001
        /*0022*/ 	.short	0x0008
        /*0024*/ 	.byte	0x00, 0xf5, 0x21, 0x00


	//----- nvinfo : EIATTR_KPARAM_INFO
	.align		4
.L_11:
        /*0028*/ 	.byte	0x04, 0x17
        /*002a*/ 	.short	(.L_13 - .L_12)
.L_12:
        /*002c*/ 	.word	0x00000000
        /*0030*/ 	.short	0x0000
        /*0032*/ 	.short	0x0000
        /*0034*/ 	.byte	0x00, 0xf5, 0x21, 0x00


	//----- nvinfo : EIATTR_SPARSE_MMA_MASK
	.align		4
.L_13:
        /*0038*/ 	.byte	0x03, 0x50
        /*003a*/ 	.short	0x0000


	//----- nvinfo : EIATTR_MAXREG_COUNT
	.align		4
        /*003c*/ 	.byte	0x03, 0x1b
        /*003e*/ 	.short	0x00ff


	//----- nvinfo : EIATTR_MERCURY_ISA_VERSION
	.align		4
        /*0040*/ 	.byte	0x03, 0x5f
        /*0042*/ 	.short	0x0101


	//----- nvinfo : EIATTR_VRC_CTA_INIT_COUNT
	.align		4
        /*0044*/ 	.byte	0x02, 0x4a
	.zero		1
	.zero		1


	//----- nvinfo : EIATTR_EXIT_INSTR_OFFSETS
	.align		4
        /*0048*/ 	.byte	0x04, 0x1c
        /*004a*/ 	.short	(.L_15 - .L_14)


	//   ....[0]....
.L_14:
        /*004c*/ 	.word	0x00000550


	//----- nvinfo : EIATTR_CBANK_PARAM_SIZE
	.align		4
.L_15:
        /*0050*/ 	.byte	0x03, 0x19
        /*0052*/ 	.short	0x0018


	//----- nvinfo : EIATTR_PARAM_CBANK
	.align		4
        /*0054*/ 	.byte	0x04, 0x0a
        /*0056*/ 	.short	(.L_17 - .L_16)
	.align		4
.L_16:
        /*0058*/ 	.word	index@(.nv.constant0._Z9matrixMulPiS_S_)
        /*005c*/ 	.short	0x0380
        /*005e*/ 	.short	0x0018


	//----- nvinfo : EIATTR_SW_WAR
	.align		4
.L_17:
        /*0060*/ 	.byte	0x04, 0x36
        /*0062*/ 	.short	(.L_19 - .L_18)
.L_18:
        /*0064*/ 	.word	0x00000008
.L_19:


//--------------------- .nv.callgraph             --------------------------
	.section	.nv.callgraph,"",@"SHT_CUDA_CALLGRAPH"
	.align	4
	.sectionentsize	8
	.align		4
        /*0000*/ 	.word	0x00000000
	.align		4
        /*0004*/ 	.word	0xffffffff
	.align		4
        /*0008*/ 	.word	0x00000000
	.align		4
        /*000c*/ 	.word	0xfffffffe
	.align		4
        /*0010*/ 	.word	0x00000000
	.align		4
        /*0014*/ 	.word	0xfffffffd
	.align		4
        /*0018*/ 	.word	0x00000000
	.align		4
        /*001c*/ 	.word	0xfffffffc


//--------------------- .text._Z9matrixMulPiS_S_  --------------------------
	.section	.text._Z9matrixMulPiS_S_,"ax",@progbits
	.align	128
        .global         _Z9matrixMulPiS_S_
        .type           _Z9matrixMulPiS_S_,@function
        .size           _Z9matrixMulPiS_S_,(.L_x_2 - _Z9matrixMulPiS_S_)
        .other          _Z9matrixMulPiS_S_,@"STO_CUDA_ENTRY STV_DEFAULT"
_Z9matrixMulPiS_S_:
.text._Z9matrixMulPiS_S_:
[----:B------:R-:W-:Y:S01]  /*0000*/  LDC R1, c[0x0][0x37c] ;  /* 0x0000df00ff017b82 */ /* 0x000fe20000000800 */
[----:B------:R-:W0:Y:S07]  /*0010*/  S2R R2, SR_TID.Y ;  /* 0x0000000000027919 */ /* 0x000e2e0000002200 */
[----:B------:R-:W1:Y:S01]  /*0020*/  LDC R6, c[0x0][0x360] ;  /* 0x0000d800ff067b82 */ /* 0x000e620000000800 */
[----:B------:R-:W2:Y:S01]  /*0030*/  LDCU.128 UR8, c[0x0][0x380] ;  /* 0x00007000ff0877ac */ /* 0x000ea20008000c00 */
[----:B------:R-:W-:Y:S01]  /*0040*/  HFMA2 R3, -RZ, RZ, 0, 0 ;  /* 0x00000000ff037431 */ /* 0x000fe200000001ff */
[----:B------:R-:W1:Y:S01]  /*0050*/  S2R R7, SR_TID.X ;  /* 0x0000000000077919 */ /* 0x000e620000002100 */
[----:B------:R-:W-:Y:S01]  /*0060*/  MOV R14, RZ ;  /* 0x000000ff000e7202 */ /* 0x000fe20000000f00 */
[----:B------:R-:W3:Y:S03]  /*0070*/  LDCU.64 UR12, c[0x0][0x358] ;  /* 0x00006b00ff0c77ac */ /* 0x000ee60008000a00 */
[----:B------:R-:W0:Y:S08]  /*0080*/  S2UR UR7, SR_CTAID.Y ;  /* 0x00000000000779c3 */ /* 0x000e300000002600 */
[----:B------:R-:W0:Y:S01]  /*0090*/  LDC R9, c[0x0][0x364] ;  /* 0x0000d900ff097b82 */ /* 0x000e220000000800 */
[----:B--2---:R-:W-:-:S04]  /*00a0*/  UIADD3 UR5, UP0, UPT, UR8, 0x20, URZ ;  /* 0x0000002008057890 */ /* 0x004fc8000ff1e0ff */
[----:B------:R-:W-:-:S03]  /*00b0*/  UIADD3.X UR6, UPT, UPT, URZ, UR9, URZ, UP0, !UPT ;  /* 0x00000009ff067290 */ /* 0x000fc600087fe4ff */
[----:B------:R-:W1:Y:S01]  /*00c0*/  S2UR UR4, SR_CTAID.X ;  /* 0x00000000000479c3 */ /* 0x000e620000002500 */
[----:B0-----:R-:W-:-:S03]  /*00d0*/  IMAD.WIDE.U32 R4, R9, UR7, R2 ;  /* 0x0000000709047c25 */ /* 0x001fc6000f8e0002 */
[----:B------:R-:W-:Y:S01]  /*00e0*/  LEA R10, P0, R4, UR10, 0x2 ;  /* 0x0000000a040a7c11 */ /* 0x000fe2000f8010ff */
[----:B-1----:R-:W-:-:S03]  /*00f0*/  IMAD R6, R6, UR4, R7 ;  /* 0x0000000406067c24 */ /* 0x002fc6000f8e0207 */
[----:B------:R-:W-:Y:S01]  /*0100*/  IADD3 R10, P1, PT, R10, 0x8000, RZ ;  /* 0x000080000a0a7810 */ /* 0x000fe20007f3e0ff */
[----:B------:R-:W-:Y:S01]  /*0110*/  IMAD R7, R9, UR7, R2 ;  /* 0x0000000709077c24 */ /* 0x000fe2000f8e0202 */
[----:B------:R-:W-:Y:S01]  /*0120*/  LEA.HI.X R3, R4, UR11, R5, 0x2, P0 ;  /* 0x0000000b04037c11 */ /* 0x000fe200080f1405 */
[----:B------:R-:W-:Y:S01]  /*0130*/  UMOV UR4, URZ ;  /* 0x000000ff00047c82 */ /* 0x000fe20008000000 */
[----:B------:R-:W-:Y:S02]  /*0140*/  SHF.L.U32 R6, R6, 0xa, RZ ;  /* 0x0000000a06067819 */ /* 0x000fe400000006ff */
[----:B------:R-:W-:Y:S02]  /*0150*/  IADD3.X R3, PT, PT, RZ, R3, RZ, P1, !PT ;  /* 0x00000003ff037210 */ /* 0x000fe40000ffe4ff */
[----:B---3--:R-:W-:-:S07]  /*0160*/  MOV R8, R6 ;  /* 0x0000000600087202 */ /* 0x008fce0000000f00 */
.L_x_0:
[----:B------:R-:W-:Y:S02]  /*0170*/  MOV R4, UR5 ;  /* 0x0000000500047c02 */ /* 0x000fe40008000f00 */
[----:B------:R-:W-:Y:S02]  /*0180*/  MOV R5, UR6 ;  /* 0x0000000600057c02 */ /* 0x000fe40008000f00 */
[----:B------:R-:W-:Y:S01]  /*0190*/  MOV R2, R10 ;  /* 0x0000000a00027202 */ /* 0x000fe20000000f00 */
[----:B------:R-:W-:-:S04]  /*01a0*/  IMAD.WIDE R4, R8, 0x4, R4 ;  /* 0x0000000408047825 */ /* 0x000fc800078e0204 */
[----:B------:R-:W2:Y:S04]  /*01b0*/  LDG.E R16, desc[UR12][R2.64+-0x8000] ;  /* 0xff80000c02107981 */ /* 0x000ea8000c1e1900 */
[----:B------:R-:W2:Y:S04]  /*01c0*/  LDG.E R15, desc[UR12][R4.64+-0x20] ;  /* 0xffffe00c040f7981 */ /* 0x000ea8000c1e1900 */
[----:B------:R-:W3:Y:S04]  /*01d0*/  LDG.E R25, desc[UR12][R2.64+-0x7000] ;  /* 0xff90000c02197981 */ /* 0x000ee8000c1e1900 */
[----:B------:R-:W3:Y:S04]  /*01e0*/  LDG.E R24, desc[UR12][R4.64+-0x1c] ;  /* 0xffffe40c04187981 */ /* 0x000ee8000c1e1900 */
[----:B------:R-:W4:Y:S04]  /*01f0*/  LDG.E R18, desc[UR12][R2.64+-0x6000] ;  /* 0xffa0000c02127981 */ /* 0x000f28000c1e1900 */
[----:B------:R-:W4:Y:S04]  /*0200*/  LDG.E R19, desc[UR12][R4.64+-0x18] ;  /* 0xffffe80c04137981 */ /* 0x000f28000c1e1900 */
[----:B------:R-:W5:Y:S04]  /*0210*/  LDG.E R20, desc[UR12][R2.64+-0x5000] ;  /* 0xffb0000c02147981 */ /* 0x000f68000c1e1900 */
        /* <DEDUP_REMOVED lines=11> */
[----:B------:R-:W5:Y:S01]  /*02d0*/  LDG.E R27, desc[UR12][R2.64+0x7000] ;  /* 0x0070000c021b7981 */ /* 0x000f62000c1e1900 */
[----:B--2---:R-:W-:-:S03]  /*02e0*/  IMAD R15, R15, R16, R14 ;  /* 0x000000100f0f7224 */ /* 0x004fc600078e020e */
[----:B------:R-:W2:Y:S04]  /*02f0*/  LDG.E R16, desc[UR12][R4.64] ;  /* 0x0000000c04107981 */ /* 0x000ea8000c1e1900 */
[----:B------:R-:W2:Y:S01]  /*0300*/  LDG.E R14, desc[UR12][R4.64+0x4] ;  /* 0x0000040c040e7981 */ /* 0x000ea2000c1e1900 */
[----:B---3--:R-:W-:-:S03]  /*0310*/  IMAD R24, R24, R25, R15 ;  /* 0x0000001918187224 */ /* 0x008fc600078e020f */
[----:B------:R-:W3:Y:S04]  /*0320*/  LDG.E R15, desc[UR12][R2.64+0x1000] ;  /* 0x0010000c020f7981 */ /* 0x000ee8000c1e1900 */
[----:B------:R-:W3:Y:S01]  /*0330*/  LDG.E R25, desc[UR12][R2.64+0x5000] ;  /* 0x0050000c02197981 */ /* 0x000ee2000c1e1900 */
[----:B----4-:R-:W-:-:S03]  /*0340*/  IMAD R24, R19, R18, R24 ;  /* 0x0000001213187224 */ /* 0x010fc600078e0218 */
[----:B------:R-:W4:Y:S04]  /*0350*/  LDG.E R19, desc[UR12][R2.64+0x2000] ;  /* 0x0020000c02137981 */ /* 0x000f28000c1e1900 */
[----:B------:R-:W4:Y:S01]  /*0360*/  LDG.E R18, desc[UR12][R4.64+0x8] ;  /* 0x0000080c04127981 */ /* 0x000f22000c1e1900 */
[----:B-----5:R-:W-:-:S03]  /*0370*/  IMAD R24, R21, R20, R24 ;  /* 0x0000001415187224 */ /* 0x020fc600078e0218 */
[----:B------:R-:W5:Y:S04]  /*0380*/  LDG.E R21, desc[UR12][R2.64+0x3000] ;  /* 0x0030000c02157981 */ /* 0x000f68000c1e1900 */
[----:B------:R-:W5:Y:S01]  /*0390*/  LDG.E R20, desc[UR12][R4.64+0xc] ;  /* 0x00000c0c04147981 */ /* 0x000f62000c1e1900 */
[----:B------:R-:W-:-:S03]  /*03a0*/  IMAD R24, R23, R22, R24 ;  /* 0x0000001617187224 */ /* 0x000fc600078e0218 */
[----:B------:R-:W5:Y:S04]  /*03b0*/  LDG.E R22, desc[UR12][R2.64+0x4000] ;  /* 0x0040000c02167981 */ /* 0x000f68000c1e1900 */
[----:B------:R-:W5:Y:S01]  /*03c0*/  LDG.E R23, desc[UR12][R4.64+0x10] ;  /* 0x0000100c04177981 */ /* 0x000f62000c1e1900 */
[----:B------:R-:W-:-:S03]  /*03d0*/  IMAD R28, R12, R13, R24 ;  /* 0x0000000d0c1c7224 */ /* 0x000fc600078e0218 */
[----:B------:R-:W5:Y:S04]  /*03e0*/  LDG.E R24, desc[UR12][R4.64+0x14] ;  /* 0x0000140c04187981 */ /* 0x000f68000c1e1900 */
[----:B------:R0:W5:Y:S04]  /*03f0*/  LDG.E R12, desc[UR12][R2.64+0x6000] ;  /* 0x0060000c020c7981 */ /* 0x000168000c1e1900 */
[----:B------:R-:W5:Y:S01]  /*0400*/  LDG.E R13, desc[UR12][R4.64+0x18] ;  /* 0x0000180c040d7981 */ /* 0x000f62000c1e1900 */
[----:B------:R-:W-:-:S04]  /*0410*/  IMAD R0, R0, R9, R28 ;  /* 0x0000000900007224 */ /* 0x000fc800078e021c */
[----:B------:R-:W-:Y:S01]  /*0420*/  IMAD R0, R11, R10, R0 ;  /* 0x0000000a0b007224 */ /* 0x000fe200078e0200 */
[----:B------:R-:W-:-:S04]  /*0430*/  UIADD3 UR4, UPT, UPT, UR4, 0x10, URZ ;  /* 0x0000001004047890 */ /* 0x000fc8000fffe0ff */
[----:B------:R-:W-:Y:S01]  /*0440*/  UISETP.NE.AND UP0, UPT, UR4, 0x400, UPT ;  /* 0x000004000400788c */ /* 0x000fe2000bf05270 */
[----:B------:R-:W-:Y:S02]  /*0450*/  IADD3 R10, P0, PT, R2, 0x10000, RZ ;  /* 0x00010000020a7810 */ /* 0x000fe40007f1e0ff */
[----:B------:R-:W-:Y:S02]  /*0460*/  IADD3 R8, PT, PT, R8, 0x10, RZ ;  /* 0x0000001008087810 */ /* 0x000fe40007ffe0ff */
[----:B0-----:R-:W-:Y:S01]  /*0470*/  IADD3.X R3, PT, PT, RZ, R3, RZ, P0, !PT ;  /* 0x00000003ff037210 */ /* 0x001fe200007fe4ff */
[----:B--2---:R-:W-:-:S04]  /*0480*/  IMAD R0, R16, R17, R0 ;  /* 0x0000001110007224 */ /* 0x004fc800078e0200 */
[----:B---3--:R-:W-:-:S04]  /*0490*/  IMAD R0, R14, R15, R0 ;  /* 0x0000000f0e007224 */ /* 0x008fc800078e0200 */
[----:B----4-:R-:W-:-:S04]  /*04a0*/  IMAD R0, R18, R19, R0 ;  /* 0x0000001312007224 */ /* 0x010fc800078e0200 */
[----:B-----5:R-:W-:-:S04]  /*04b0*/  IMAD R0, R20, R21, R0 ;  /* 0x0000001514007224 */ /* 0x020fc800078e0200 */
[----:B------:R-:W-:-:S04]  /*04c0*/  IMAD R0, R23, R22, R0 ;  /* 0x0000001617007224 */ /* 0x000fc800078e0200 */
[----:B------:R-:W-:-:S04]  /*04d0*/  IMAD R0, R24, R25, R0 ;  /* 0x0000001918007224 */ /* 0x000fc800078e0200 */
[----:B------:R-:W-:-:S04]  /*04e0*/  IMAD R0, R13, R12, R0 ;  /* 0x0000000c0d007224 */ /* 0x000fc800078e0200 */
[----:B------:R-:W-:Y:S01]  /*04f0*/  IMAD R14, R26, R27, R0 ;  /* 0x0000001b1a0e7224 */ /* 0x000fe200078e0200 */
[----:B------:R-:W-:Y:S06]  /*0500*/  BRA.U UP0, `(.L_x_0) ;  /* 0xfffffffd00187547 */ /* 0x000fec000b83ffff */
[----:B------:R-:W0:Y:S01]  /*0510*/  LDC.64 R2, c[0x0][0x390] ;  /* 0x0000e400ff027b82 */ /* 0x000e220000000a00 */
[----:B------:R-:W-:-:S05]  /*0520*/  IADD3 R7, PT, PT, R7, R6, RZ ;  /* 0x0000000607077210 */ /* 0x000fca0007ffe0ff */
[----:B0-----:R-:W-:-:S05]  /*0530*/  IMAD.WIDE R2, R7, 0x4, R2 ;  /* 0x0000000407027825 */ /* 0x001fca00078e0202 */
[----:B------:R-:W-:Y:S01]  /*0540*/  STG.E desc[UR12][R2.64], R14 ;  /* 0x0000000e02007986 */ /* 0x000fe2000c10190c */
[----:B------:R-:W-:Y:S05]  /*0550*/  EXIT ;  /* 0x000000000000794d */ /* 0x000fea0003800000 */
.L_x_1:
[----:B------:R-:W-:-:S00]  /*0560*/  BRA `(.L_x_1) ;  /* 0xfffffffc00fc7947 */ /* 0x000fc0000383ffff */
[----:B------:R-:W-:-:S00]  /*0570*/  NOP ;  /* 0x0000000000007918 */ /* 0x000fc00000000000 */
        /* <DEDUP_REMOVED lines=8> */
.L_x_2:


//--------------------- .nv.shared.reserved.0     --------------------------
	.section	.nv.shared.reserved.0,"aw",@nobits
	.weak		__nv_reservedSMEM_offset_0_alias
	.size		__nv_reservedSMEM_offset_0_alias, 0, 64
	.other		__nv_reservedSMEM_offset_0_alias,@"STO_CUDA_RESERVED_SHARED STV_DEFAULT"
__nv_reservedSMEM_offset_0_alias:
	.zero		0
	.zero		64


//--------------------- .nv.constant0._Z9matrixMulPiS_S_ --------------------------
	.section	.nv.constant0._Z9matrixMulPiS_S_,"a",@progbits
	.sectionflags	@""
	.align	4
.nv.constant0._Z9matrixMulPiS_S_:
	.zero		920


//--------------------- SYMBOLS --------------------------

	.type		.nv.reservedSmem.offset0,@object
	.size		.nv.reservedSmem.offset0,0x4
